//
// Generated by NVIDIA NVVM Compiler
//
// Compiler Build ID: CL-36424714
// Cuda compilation tools, release 13.0, V13.0.88
// Based on NVVM 20.0.0
//

.version 9.0
.target sm_100
.address_size 64

	// .globl	_Z10GELUKernelPKfPfmm
.func  (.param .b64 func_retval0) __internal_accurate_pow
(
	.param .b64 __internal_accurate_pow_param_0
)
;

.visible .entry _Z10GELUKernelPKfPfmm(
	.param .u64 .ptr .align 1 _Z10GELUKernelPKfPfmm_param_0,
	.param .u64 .ptr .align 1 _Z10GELUKernelPKfPfmm_param_1,
	.param .u64 _Z10GELUKernelPKfPfmm_param_2,
	.param .u64 _Z10GELUKernelPKfPfmm_param_3
)
{
	.reg .pred 	%p<19>;
	.reg .b32 	%r<33>;
	.reg .b32 	%f<7>;
	.reg .b64 	%rd<14>;
	.reg .b64 	%fd<70>;

	ld.param.u64 	%rd1, [_Z10GELUKernelPKfPfmm_param_0];
	ld.param.u64 	%rd2, [_Z10GELUKernelPKfPfmm_param_1];
	ld.param.u64 	%rd4, [_Z10GELUKernelPKfPfmm_param_2];
	ld.param.u64 	%rd5, [_Z10GELUKernelPKfPfmm_param_3];
	mov.u32 	%r8, %ctaid.y;
	mov.u32 	%r9, %ntid.y;
	mov.u32 	%r10, %tid.y;
	mad.lo.s32 	%r11, %r8, %r9, %r10;
	mov.u32 	%r12, %ctaid.x;
	mov.u32 	%r13, %ntid.x;
	mov.u32 	%r14, %tid.x;
	mad.lo.s32 	%r2, %r12, %r13, %r14;
	cvt.s64.s32 	%rd6, %r2;
	setp.le.u64 	%p1, %rd5, %rd6;
	cvt.u64.u32 	%rd7, %r11;
	setp.le.u64 	%p2, %rd4, %rd7;
	or.pred  	%p3, %p1, %p2;
	@%p3 bra 	$L__BB0_12;
	cvta.to.global.u64 	%rd8, %rd1;
	cvt.u32.u64 	%r15, %rd4;
	mad.lo.s32 	%r3, %r2, %r15, %r11;
	mul.wide.s32 	%rd9, %r3, 4;
	add.s64 	%rd10, %rd8, %rd9;
	ld.global.f32 	%f1, [%rd10];
	cvt.f64.f32 	%fd1, %f1;
	{
	.reg .b32 %temp; 
	mov.b64 	{%temp, %r4}, %fd1;
	}
	mov.f64 	%fd14, 0d4008000000000000;
	{
	.reg .b32 %temp; 
	mov.b64 	{%temp, %r16}, %fd14;
	}
	and.b32  	%r6, %r16, 2146435072;
	setp.eq.s32 	%p4, %r6, 1073741824;
	abs.f64 	%fd2, %fd1;
	{ // callseq 0, 0
	.param .b64 param0;
	st.param.f64 	[param0], %fd2;
	.param .b64 retval0;
	call.uni (retval0), 
	__internal_accurate_pow, 
	(
	param0
	);
	ld.param.f64 	%fd15, [retval0];
	} // callseq 0
	setp.lt.s32 	%p5, %r4, 0;
	neg.f64 	%fd17, %fd15;
	selp.f64 	%fd18, %fd17, %fd15, %p4;
	selp.f64 	%fd68, %fd18, %fd15, %p5;
	setp.neu.f32 	%p6, %f1, 0f00000000;
	@%p6 bra 	$L__BB0_3;
	setp.eq.s32 	%p7, %r6, 1073741824;
	selp.b32 	%r17, %r4, 0, %p7;
	setp.lt.s32 	%p8, %r16, 0;
	or.b32  	%r18, %r17, 2146435072;
	selp.b32 	%r19, %r18, %r17, %p8;
	mov.b32 	%r20, 0;
	mov.b64 	%fd68, {%r20, %r19};
$L__BB0_3:
	add.f64 	%fd19, %fd1, 0d4008000000000000;
	{
	.reg .b32 %temp; 
	mov.b64 	{%temp, %r21}, %fd19;
	}
	and.b32  	%r22, %r21, 2146435072;
	setp.ne.s32 	%p9, %r22, 2146435072;
	@%p9 bra 	$L__BB0_8;
	setp.num.f32 	%p10, %f1, %f1;
	@%p10 bra 	$L__BB0_6;
	mov.f64 	%fd20, 0d4008000000000000;
	add.rn.f64 	%fd68, %fd1, %fd20;
	bra.uni 	$L__BB0_8;
$L__BB0_6:
	setp.neu.f64 	%p11, %fd2, 0d7FF0000000000000;
	@%p11 bra 	$L__BB0_8;
	setp.lt.s32 	%p12, %r4, 0;
	setp.eq.s32 	%p13, %r6, 1073741824;
	setp.lt.s32 	%p14, %r16, 0;
	selp.b32 	%r24, 0, 2146435072, %p14;
	and.b32  	%r25, %r16, 2147483647;
	setp.ne.s32 	%p15, %r25, 1071644672;
	or.b32  	%r26, %r24, -2147483648;
	selp.b32 	%r27, %r26, %r24, %p15;
	selp.b32 	%r28, %r27, %r24, %p13;
	selp.b32 	%r29, %r28, %r24, %p12;
	mov.b32 	%r30, 0;
	mov.b64 	%fd68, {%r30, %r29};
$L__BB0_8:
	setp.eq.f32 	%p16, %f1, 0f3F800000;
	mul.f64 	%fd21, %fd68, 0d3FA6E4E26D4801F7;
	selp.f64 	%fd22, 0d3FA6E4E26D4801F7, %fd21, %p16;
	add.f64 	%fd23, %fd22, %fd1;
	mul.f64 	%fd9, %fd23, 0d3FE9884533D43651;
	{
	.reg .b32 %temp; 
	mov.b64 	{%temp, %r31}, %fd9;
	}
	and.b32  	%r7, %r31, 2147483647;
	{
	.reg .b32 %temp; 
	mov.b64 	{%r32, %temp}, %fd9;
	}
	mov.b64 	%fd10, {%r32, %r7};
	setp.ltu.f64 	%p17, %fd10, 0d3FE4F92224DD2F1A;
	@%p17 bra 	$L__BB0_10;
	add.f64 	%fd24, %fd10, %fd10;
	cvt.rn.f32.f64 	%f2, %fd24;
	mul.f32 	%f3, %f2, 0f3FB8AA3B;
	cvt.rni.f32.f32 	%f4, %f3;
	cvt.f64.f32 	%fd25, %f4;
	fma.rn.f64 	%fd26, %fd25, 0dBFE62E42FEFA39EF, %fd24;
	fma.rn.f64 	%fd27, %fd26, 0d3E5AE904A4741B81, 0d3E928A27F89B6999;
	fma.rn.f64 	%fd28, %fd27, %fd26, 0d3EC71DE715FF7E07;
	fma.rn.f64 	%fd29, %fd28, %fd26, 0d3EFA019A6B0AC45A;
	fma.rn.f64 	%fd30, %fd29, %fd26, 0d3F2A01A017EED94F;
	fma.rn.f64 	%fd31, %fd30, %fd26, 0d3F56C16C17F2A71B;
	fma.rn.f64 	%fd32, %fd31, %fd26, 0d3F811111111173C4;
	fma.rn.f64 	%fd33, %fd32, %fd26, 0d3FA555555555211A;
	fma.rn.f64 	%fd34, %fd33, %fd26, 0d3FC5555555555540;
	fma.rn.f64 	%fd35, %fd34, %fd26, 0d3FE0000000000005;
	mul.f64 	%fd36, %fd26, %fd35;
	fma.rn.f64 	%fd37, %fd36, %fd26, %fd26;
	ex2.approx.ftz.f32 	%f5, %f4;
	cvt.f64.f32 	%fd38, %f5;
	mov.f64 	%fd39, 0d3FF0000000000000;
	sub.f64 	%fd40, %fd39, %fd38;
	neg.f64 	%fd41, %fd37;
	fma.rn.f64 	%fd42, %fd41, %fd38, %fd40;
	mov.f64 	%fd43, 0d4000000000000000;
	sub.f64 	%fd44, %fd43, %fd42;
	rcp.approx.ftz.f64 	%fd45, %fd44;
	neg.f64 	%fd46, %fd44;
	fma.rn.f64 	%fd47, %fd46, %fd45, 0d3FF0000000000000;
	fma.rn.f64 	%fd48, %fd47, %fd47, %fd47;
	fma.rn.f64 	%fd49, %fd48, %fd45, %fd45;
	fma.rn.f64 	%fd50, %fd49, 0dC000000000000000, 0d3FF0000000000000;
	setp.gt.u32 	%p18, %r7, 1077088193;
	selp.f64 	%fd51, 0d3FF0000000000000, %fd50, %p18;
	copysign.f64 	%fd69, %fd9, %fd51;
	bra.uni 	$L__BB0_11;
$L__BB0_10:
	mul.f64 	%fd52, %fd9, %fd9;
	fma.rn.f64 	%fd53, %fd52, 0dBEF0BC46E2F5E964, 0d3F14359F420AFC3D;
	fma.rn.f64 	%fd54, %fd53, %fd52, 0dBF2DF9F0728C5D84;
	fma.rn.f64 	%fd55, %fd54, %fd52, 0d3F4337D1CEC4F033;
	fma.rn.f64 	%fd56, %fd55, %fd52, 0dBF57D6E9674335B3;
	fma.rn.f64 	%fd57, %fd56, %fd52, 0d3F6D6D000D7AAD3D;
	fma.rn.f64 	%fd58, %fd57, %fd52, 0dBF8226E1F3CF1EF5;
	fma.rn.f64 	%fd59, %fd58, %fd52, 0d3F9664F47EC0C8CF;
	fma.rn.f64 	%fd60, %fd59, %fd52, 0dBFABA1BA1B80AB40;
	fma.rn.f64 	%fd61, %fd60, %fd52, 0d3FC111111110FA4A;
	fma.rn.f64 	%fd62, %fd61, %fd52, 0dBFD5555555555550;
	fma.rn.f64 	%fd63, %fd62, %fd52, 0d0000000000000000;
	fma.rn.f64 	%fd69, %fd63, %fd9, %fd9;
$L__BB0_11:
	add.f64 	%fd64, %fd69, 0d3FF0000000000000;
	mul.f64 	%fd65, %fd1, 0d3FE0000000000000;
	mul.f64 	%fd66, %fd65, %fd64;
	cvt.rn.f32.f64 	%f6, %fd66;
	cvta.to.global.u64 	%rd11, %rd2;
	add.s64 	%rd13, %rd11, %rd9;
	st.global.f32 	[%rd13], %f6;
$L__BB0_12:
	ret;

}
.func  (.param .b64 func_retval0) __internal_accurate_pow(
	.param .b64 __internal_accurate_pow_param_0
)
{
	.reg .pred 	%p<8>;
	.reg .b32 	%r<49>;
	.reg .b32 	%f<3>;
	.reg .b64 	%fd<109>;

	ld.param.f64 	%fd10, [__internal_accurate_pow_param_0];
	{
	.reg .b32 %temp; 
	mov.b64 	{%temp, %r46}, %fd10;
	}
	{
	.reg .b32 %temp; 
	mov.b64 	{%r45, %temp}, %fd10;
	}
	shr.u32 	%r47, %r46, 20;
	setp.gt.u32 	%p1, %r46, 1048575;
	@%p1 bra 	$L__BB1_2;
	mul.f64 	%fd11, %fd10, 0d4350000000000000;
	{
	.reg .b32 %temp; 
	mov.b64 	{%temp, %r46}, %fd11;
	}
	{
	.reg .b32 %temp; 
	mov.b64 	{%r45, %temp}, %fd11;
	}
	shr.u32 	%r16, %r46, 20;
	add.s32 	%r47, %r16, -54;
$L__BB1_2:
	add.s32 	%r48, %r47, -1023;
	and.b32  	%r17, %r46, -2146435073;
	or.b32  	%r18, %r17, 1072693248;
	mov.b64 	%fd107, {%r45, %r18};
	setp.lt.u32 	%p2, %r18, 1073127583;
	@%p2 bra 	$L__BB1_4;
	{
	.reg .b32 %temp; 
	mov.b64 	{%r19, %temp}, %fd107;
	}
	{
	.reg .b32 %temp; 
	mov.b64 	{%temp, %r20}, %fd107;
	}
	add.s32 	%r21, %r20, -1048576;
	mov.b64 	%fd107, {%r19, %r21};
	add.s32 	%r48, %r47, -1022;
$L__BB1_4:
	add.f64 	%fd12, %fd107, 0dBFF0000000000000;
	add.f64 	%fd13, %fd107, 0d3FF0000000000000;
	rcp.approx.ftz.f64 	%fd14, %fd13;
	neg.f64 	%fd15, %fd13;
	fma.rn.f64 	%fd16, %fd15, %fd14, 0d3FF0000000000000;
	fma.rn.f64 	%fd17, %fd16, %fd16, %fd16;
	fma.rn.f64 	%fd18, %fd17, %fd14, %fd14;
	mul.f64 	%fd19, %fd12, %fd18;
	fma.rn.f64 	%fd20, %fd12, %fd18, %fd19;
	mul.f64 	%fd21, %fd20, %fd20;
	fma.rn.f64 	%fd22, %fd21, 0d3EB0F5FF7D2CAFE2, 0d3ED0F5D241AD3B5A;
	fma.rn.f64 	%fd23, %fd22, %fd21, 0d3EF3B20A75488A3F;
	fma.rn.f64 	%fd24, %fd23, %fd21, 0d3F1745CDE4FAECD5;
	fma.rn.f64 	%fd25, %fd24, %fd21, 0d3F3C71C7258A578B;
	fma.rn.f64 	%fd26, %fd25, %fd21, 0d3F6249249242B910;
	fma.rn.f64 	%fd27, %fd26, %fd21, 0d3F89999999999DFB;
	sub.f64 	%fd28, %fd12, %fd20;
	add.f64 	%fd29, %fd28, %fd28;
	neg.f64 	%fd30, %fd20;
	fma.rn.f64 	%fd31, %fd30, %fd12, %fd29;
	mul.f64 	%fd32, %fd18, %fd31;
	fma.rn.f64 	%fd33, %fd21, %fd27, 0d3FB5555555555555;
	mov.f64 	%fd34, 0d3FB5555555555555;
	sub.f64 	%fd35, %fd34, %fd33;
	fma.rn.f64 	%fd36, %fd21, %fd27, %fd35;
	add.f64 	%fd37, %fd36, 0dBC46A4CB00B9E7B0;
	add.f64 	%fd38, %fd33, %fd37;
	sub.f64 	%fd39, %fd33, %fd38;
	add.f64 	%fd40, %fd37, %fd39;
	mul.rn.f64 	%fd41, %fd20, %fd20;
	neg.f64 	%fd42, %fd41;
	fma.rn.f64 	%fd43, %fd20, %fd20, %fd42;
	{
	.reg .b32 %temp; 
	mov.b64 	{%r22, %temp}, %fd32;
	}
	{
	.reg .b32 %temp; 
	mov.b64 	{%temp, %r23}, %fd32;
	}
	add.s32 	%r24, %r23, 1048576;
	mov.b64 	%fd44, {%r22, %r24};
	fma.rn.f64 	%fd45, %fd20, %fd44, %fd43;
	mul.rn.f64 	%fd46, %fd41, %fd20;
	neg.f64 	%fd47, %fd46;
	fma.rn.f64 	%fd48, %fd41, %fd20, %fd47;
	fma.rn.f64 	%fd49, %fd41, %fd32, %fd48;
	fma.rn.f64 	%fd50, %fd45, %fd20, %fd49;
	mul.rn.f64 	%fd51, %fd38, %fd46;
	neg.f64 	%fd52, %fd51;
	fma.rn.f64 	%fd53, %fd38, %fd46, %fd52;
	fma.rn.f64 	%fd54, %fd38, %fd50, %fd53;
	fma.rn.f64 	%fd55, %fd40, %fd46, %fd54;
	add.f64 	%fd56, %fd51, %fd55;
	sub.f64 	%fd57, %fd51, %fd56;
	add.f64 	%fd58, %fd55, %fd57;
	add.f64 	%fd59, %fd20, %fd56;
	sub.f64 	%fd60, %fd20, %fd59;
	add.f64 	%fd61, %fd56, %fd60;
	add.f64 	%fd62, %fd58, %fd61;
	add.f64 	%fd63, %fd32, %fd62;
	add.f64 	%fd64, %fd59, %fd63;
	sub.f64 	%fd65, %fd59, %fd64;
	add.f64 	%fd66, %fd63, %fd65;
	xor.b32  	%r25, %r48, -2147483648;
	mov.b32 	%r26, 1127219200;
	mov.b64 	%fd67, {%r25, %r26};
	mov.b32 	%r27, -2147483648;
	mov.b64 	%fd68, {%r27, %r26};
	sub.f64 	%fd69, %fd67, %fd68;
	fma.rn.f64 	%fd70, %fd69, 0d3FE62E42FEFA39EF, %fd64;
	fma.rn.f64 	%fd71, %fd69, 0dBFE62E42FEFA39EF, %fd70;
	sub.f64 	%fd72, %fd71, %fd64;
	sub.f64 	%fd73, %fd66, %fd72;
	fma.rn.f64 	%fd74, %fd69, 0d3C7ABC9E3B39803F, %fd73;
	add.f64 	%fd75, %fd70, %fd74;
	sub.f64 	%fd76, %fd70, %fd75;
	add.f64 	%fd77, %fd74, %fd76;
	mov.f64 	%fd78, 0d4008000000000000;
	{
	.reg .b32 %temp; 
	mov.b64 	{%temp, %r28}, %fd78;
	}
	{
	.reg .b32 %temp; 
	mov.b64 	{%r29, %temp}, %fd78;
	}
	shl.b32 	%r30, %r28, 1;
	setp.gt.u32 	%p3, %r30, -33554433;
	and.b32  	%r31, %r28, -15728641;
	selp.b32 	%r32, %r31, %r28, %p3;
	mov.b64 	%fd79, {%r29, %r32};
	mul.rn.f64 	%fd80, %fd75, %fd79;
	neg.f64 	%fd81, %fd80;
	fma.rn.f64 	%fd82, %fd75, %fd79, %fd81;
	fma.rn.f64 	%fd83, %fd77, %fd79, %fd82;
	add.f64 	%fd4, %fd80, %fd83;
	sub.f64 	%fd84, %fd80, %fd4;
	add.f64 	%fd5, %fd83, %fd84;
	fma.rn.f64 	%fd85, %fd4, 0d3FF71547652B82FE, 0d4338000000000000;
	{
	.reg .b32 %temp; 
	mov.b64 	{%r13, %temp}, %fd85;
	}
	mov.f64 	%fd86, 0dC338000000000000;
	add.rn.f64 	%fd87, %fd85, %fd86;
	fma.rn.f64 	%fd88, %fd87, 0dBFE62E42FEFA39EF, %fd4;
	fma.rn.f64 	%fd89, %fd87, 0dBC7ABC9E3B39803F, %fd88;
	fma.rn.f64 	%fd90, %fd89, 0d3E5ADE1569CE2BDF, 0d3E928AF3FCA213EA;
	fma.rn.f64 	%fd91, %fd90, %fd89, 0d3EC71DEE62401315;
	fma.rn.f64 	%fd92, %fd91, %fd89, 0d3EFA01997C89EB71;
	fma.rn.f64 	%fd93, %fd92, %fd89, 0d3F2A01A014761F65;
	fma.rn.f64 	%fd94, %fd93, %fd89, 0d3F56C16C1852B7AF;
	fma.rn.f64 	%fd95, %fd94, %fd89, 0d3F81111111122322;
	fma.rn.f64 	%fd96, %fd95, %fd89, 0d3FA55555555502A1;
	fma.rn.f64 	%fd97, %fd96, %fd89, 0d3FC5555555555511;
	fma.rn.f64 	%fd98, %fd97, %fd89, 0d3FE000000000000B;
	fma.rn.f64 	%fd99, %fd98, %fd89, 0d3FF0000000000000;
	fma.rn.f64 	%fd100, %fd99, %fd89, 0d3FF0000000000000;
	{
	.reg .b32 %temp; 
	mov.b64 	{%r14, %temp}, %fd100;
	}
	{
	.reg .b32 %temp; 
	mov.b64 	{%temp, %r15}, %fd100;
	}
	shl.b32 	%r33, %r13, 20;
	add.s32 	%r34, %r33, %r15;
	mov.b64 	%fd108, {%r14, %r34};
	{
	.reg .b32 %temp; 
	mov.b64 	{%temp, %r35}, %fd4;
	}
	mov.b32 	%f2, %r35;
	abs.f32 	%f1, %f2;
	setp.lt.f32 	%p4, %f1, 0f4086232B;
	@%p4 bra 	$L__BB1_7;
	setp.lt.f64 	%p5, %fd4, 0d0000000000000000;
	add.f64 	%fd101, %fd4, 0d7FF0000000000000;
	selp.f64 	%fd108, 0d0000000000000000, %fd101, %p5;
	setp.geu.f32 	%p6, %f1, 0f40874800;
	@%p6 bra 	$L__BB1_7;
	shr.u32 	%r36, %r13, 31;
	add.s32 	%r37, %r13, %r36;
	shr.s32 	%r38, %r37, 1;
	shl.b32 	%r39, %r38, 20;
	add.s32 	%r40, %r15, %r39;
	mov.b64 	%fd102, {%r14, %r40};
	sub.s32 	%r41, %r13, %r38;
	shl.b32 	%r42, %r41, 20;
	add.s32 	%r43, %r42, 1072693248;
	mov.b32 	%r44, 0;
	mov.b64 	%fd103, {%r44, %r43};
	mul.f64 	%fd108, %fd103, %fd102;
$L__BB1_7:
	abs.f64 	%fd104, %fd108;
	setp.eq.f64 	%p7, %fd104, 0d7FF0000000000000;
	fma.rn.f64 	%fd105, %fd108, %fd5, %fd108;
	selp.f64 	%fd106, %fd108, %fd105, %p7;
	st.param.f64 	[func_retval0], %fd106;
	ret;

}


// ===== COMPILED SASS (sm_100) =====

	.target	sm_100

	.elftype	@"ET_EXEC"


//--------------------- .note.nv.tkinfo           --------------------------
	.section	.note.nv.tkinfo,"",@"SHT_NOTE"
	.sectionflags	@"SHF_NOTE_NV_TKINFO"
	.tkinfo
        /*0018*/ 	.word	0x00000002
        /*0030*/ 	.string	""
        /*0030*/ 	.string	"ptxas"
        /*0030*/ 	.string	"Cuda compilation tools, release 13.0, V13.0.88"
        /*0030*/ 	.string	"Build cuda_13.0.r13.0/compiler.36424714_0"
        /*0030*/ 	.string	"-arch sm_100 -m 64 "



//--------------------- .note.nv.cuinfo           --------------------------
	.section	.note.nv.cuinfo,"",@"SHT_NOTE"
	.sectionflags	@"SHF_NOTE_NV_CUINFO"
        /*0018*/ 	.short	0x0002
        /*001a*/ 	.short	0x0064
        /*001c*/ 	.short	0x0082
	.zero		2


//--------------------- .nv.info                  --------------------------
	.section	.nv.info,"",@"SHT_CUDA_INFO"
	.align	4


	//----- nvinfo : EIATTR_REGCOUNT
	.align		4
        /*0000*/ 	.byte	0x04, 0x2f
        /*0002*/ 	.short	(.L_1 - .L_0)
	.align		4
.L_0:
        /*0004*/ 	.word	index@(_Z10GELUKernelPKfPfmm)
        /*0008*/ 	.word	0x0000001e


	//----- nvinfo : EIATTR_FRAME_SIZE
	.align		4
.L_1:
        /*000c*/ 	.byte	0x04, 0x11
        /*000e*/ 	.short	(.L_3 - .L_2)
	.align		4
.L_2:
        /*0010*/ 	.word	index@($_Z10GELUKernelPKfPfmm$__internal_accurate_pow)
        /*0014*/ 	.word	0x00000000


	//----- nvinfo : EIATTR_FRAME_SIZE
	.align		4
.L_3:
        /*0018*/ 	.byte	0x04, 0x11
        /*001a*/ 	.short	(.L_5 - .L_4)
	.align		4
.L_4:
        /*001c*/ 	.word	index@(_Z10GELUKernelPKfPfmm)
        /*0020*/ 	.word	0x00000000


	//----- nvinfo : EIATTR_MIN_STACK_SIZE
	.align		4
.L_5:
        /*0024*/ 	.byte	0x04, 0x12
        /*0026*/ 	.short	(.L_7 - .L_6)
	.align		4
.L_6:
        /*0028*/ 	.word	index@(_Z10GELUKernelPKfPfmm)
        /*002c*/ 	.word	0x00000000
.L_7:


//--------------------- .nv.compat                --------------------------
	.section	.nv.compat,"",@"SHT_CUDA_COMPAT_INFO"
	.align	4
        /*0000*/ 	.byte	0x02, 0x09, 0x00, 0x00, 0x02, 0x02, 0x01, 0x00, 0x02, 0x05, 0x05, 0x00, 0x03, 0x07, 0x01, 0x01
        /*0010*/ 	.byte	0x02, 0x03, 0x00, 0x00, 0x02, 0x06, 0x01, 0x00, 0x04, 0x0b, 0x08, 0x00, 0x01, 0x00, 0x00, 0x00
        /*0020*/ 	.byte	0x00, 0x00, 0x00, 0x00


//--------------------- .nv.info._Z10GELUKernelPKfPfmm --------------------------
	.section	.nv.info._Z10GELUKernelPKfPfmm,"",@"SHT_CUDA_INFO"
	.sectionflags	@""
	.align	4


	//----- nvinfo : EIATTR_CUDA_API_VERSION
	.align		4
        /*0000*/ 	.byte	0x04, 0x37
        /*0002*/ 	.short	(.L_9 - .L_8)
.L_8:
        /*0004*/ 	.word	0x00000082


	//----- nvinfo : EIATTR_KPARAM_INFO
	.align		4
.L_9:
        /*0008*/ 	.byte	0x04, 0x17
        /*000a*/ 	.short	(.L_11 - .L_10)
.L_10:
        /*000c*/ 	.word	0x00000000
        /*0010*/ 	.short	0x0003
        /*0012*/ 	.short	0x0018
        /*0014*/ 	.byte	0x00, 0xf0, 0x21, 0x00


	//----- nvinfo : EIATTR_KPARAM_INFO
	.align		4
.L_11:
        /*0018*/ 	.byte	0x04, 0x17
        /*001a*/ 	.short	(.L_13 - .L_12)
.L_12:
        /*001c*/ 	.word	0x00000000
        /*0020*/ 	.short	0x0002
        /*0022*/ 	.short	0x0010
        /*0024*/ 	.byte	0x00, 0xf0, 0x21, 0x00


	//----- nvinfo : EIATTR_KPARAM_INFO
	.align		4
.L_13:
        /*0028*/ 	.byte	0x04, 0x17
        /*002a*/ 	.short	(.L_15 - .L_14)
.L_14:
        /*002c*/ 	.word	0x00000000
        /*0030*/ 	.short	0x0001
        /*0032*/ 	.short	0x0008
        /*0034*/ 	.byte	0x00, 0xf5, 0x21, 0x00


	//----- nvinfo : EIATTR_KPARAM_INFO
	.align		4
.L_15:
        /*0038*/ 	.byte	0x04, 0x17
        /*003a*/ 	.short	(.L_17 - .L_16)
.L_16:
        /*003c*/ 	.word	0x00000000
        /*0040*/ 	.short	0x0000
        /*0042*/ 	.short	0x0000
        /*0044*/ 	.byte	0x00, 0xf5, 0x21, 0x00


	//----- nvinfo : EIATTR_SPARSE_MMA_MASK
	.align		4
.L_17:
        /*0048*/ 	.byte	0x03, 0x50
        /*004a*/ 	.short	0x0000


	//----- nvinfo : EIATTR_MAXREG_COUNT
	.align		4
        /*004c*/ 	.byte	0x03, 0x1b
        /*004e*/ 	.short	0x00ff


	//----- nvinfo : EIATTR_MERCURY_ISA_VERSION
	.align		4
        /*0050*/ 	.byte	0x03, 0x5f
        /*0052*/ 	.short	0x0101


	//----- nvinfo : EIATTR_VRC_CTA_INIT_COUNT
	.align		4
        /*0054*/ 	.byte	0x02, 0x4a
	.zero		1
	.zero		1


	//----- nvinfo : EIATTR_EXIT_INSTR_OFFSETS
	.align		4
        /*0058*/ 	.byte	0x04, 0x1c
        /*005a*/ 	.short	(.L_19 - .L_18)


	//   ....[0]....
.L_18:
        /*005c*/ 	.word	0x000000f0


	//   ....[1]....
        /*0060*/ 	.word	0x00000a50


	//----- nvinfo : EIATTR_CRS_STACK_SIZE
	.align		4
.L_19:
        /*0064*/ 	.byte	0x04, 0x1e
        /*0066*/ 	.short	(.L_21 - .L_20)
.L_20:
        /*0068*/ 	.word	0x00000000


	//----- nvinfo : EIATTR_CBANK_PARAM_SIZE
	.align		4
.L_21:
        /*006c*/ 	.byte	0x03, 0x19
        /*006e*/ 	.short	0x0020


	//----- nvinfo : EIATTR_PARAM_CBANK
	.align		4
        /*0070*/ 	.byte	0x04, 0x0a
        /*0072*/ 	.short	(.L_23 - .L_22)
	.align		4
.L_22:
        /*0074*/ 	.word	index@(.nv.constant0._Z10GELUKernelPKfPfmm)
        /*0078*/ 	.short	0x0380
        /*007a*/ 	.short	0x0020


	//----- nvinfo : EIATTR_SW_WAR
	.align		4
.L_23:
        /*007c*/ 	.byte	0x04, 0x36
        /*007e*/ 	.short	(.L_25 - .L_24)
.L_24:
        /*0080*/ 	.word	0x00000008
.L_25:


//--------------------- .nv.callgraph             --------------------------
	.section	.nv.callgraph,"",@"SHT_CUDA_CALLGRAPH"
	.align	4
	.sectionentsize	8
	.align		4
        /*0000*/ 	.word	0x00000000
	.align		4
        /*0004*/ 	.word	0xffffffff
	.align		4
        /*0008*/ 	.word	0x00000000
	.align		4
        /*000c*/ 	.word	0xfffffffe
	.align		4
        /*0010*/ 	.word	0x00000000
	.align		4
        /*0014*/ 	.word	0xfffffffd
	.align		4
        /*0018*/ 	.word	0x00000000
	.align		4
        /*001c*/ 	.word	0xfffffffc


//--------------------- .text._Z10GELUKernelPKfPfmm --------------------------
	.section	.text._Z10GELUKernelPKfPfmm,"ax",@progbits
	.align	128
        .global         _Z10GELUKernelPKfPfmm
        .type           _Z10GELUKernelPKfPfmm,@function
        .size           _Z10GELUKernelPKfPfmm,(.L_x_8 - _Z10GELUKernelPKfPfmm)
        .other          _Z10GELUKernelPKfPfmm,@"STO_CUDA_ENTRY STV_DEFAULT"
_Z10GELUKernelPKfPfmm:
.text._Z10GELUKernelPKfPfmm:
[----:B------:R-:W-:Y:S01]  /*0000*/  LDC R1, c[0x0][0x37c] ;  /* 0x0000df00ff017b82 */ /* 0x000fe20000000800 */
[----:B------:R-:W0:Y:S07]  /*0010*/  S2R R3, SR_TID.Y ;  /* 0x0000000000037919 */ /* 0x000e2e0000002200 */
[----:B------:R-:W0:Y:S01]  /*0020*/  S2UR UR4, SR_CTAID.Y ;  /* 0x00000000000479c3 */ /* 0x000e220000002600 */
[----:B------:R-:W1:Y:S01]  /*0030*/  LDCU.128 UR8, c[0x0][0x390] ;  /* 0x00007200ff0877ac */ /* 0x000e620008000c00 */
[----:B------:R-:W2:Y:S06]  /*0040*/  S2R R5, SR_TID.X ;  /* 0x0000000000057919 */ /* 0x000eac0000002100 */
[----:B------:R-:W0:Y:S08]  /*0050*/  LDC R2, c[0x0][0x364] ;  /* 0x0000d900ff027b82 */ /* 0x000e300000000800 */
[----:B------:R-:W2:Y:S08]  /*0060*/  S2UR UR5, SR_CTAID.X ;  /* 0x00000000000579c3 */ /* 0x000eb00000002500 */
[----:B------:R-:W2:Y:S01]  /*0070*/  LDC R0, c[0x0][0x360] ;  /* 0x0000d800ff007b82 */ /* 0x000ea20000000800 */
[----:B0-----:R-:W-:-:S05]  /*0080*/  IMAD R2, R2, UR4, R3 ;  /* 0x0000000402027c24 */ /* 0x001fca000f8e0203 */
[----:B-1----:R-:W-:-:S04]  /*0090*/  ISETP.GE.U32.AND P0, PT, R2, UR8, PT ;  /* 0x0000000802007c0c */ /* 0x002fc8000bf06070 */
[----:B------:R-:W-:Y:S01]  /*00a0*/  ISETP.GE.U32.AND.EX P0, PT, RZ, UR9, PT, P0 ;  /* 0x00000009ff007c0c */ /* 0x000fe2000bf06100 */
[----:B--2---:R-:W-:-:S05]  /*00b0*/  IMAD R3, R0, UR5, R5 ;  /* 0x0000000500037c24 */ /* 0x004fca000f8e0205 */
[----:B------:R-:W-:Y:S02]  /*00c0*/  ISETP.GE.U32.AND P1, PT, R3, UR10, PT ;  /* 0x0000000a03007c0c */ /* 0x000fe4000bf26070 */
[----:B------:R-:W-:-:S04]  /*00d0*/  SHF.R.S32.HI R0, RZ, 0x1f, R3 ;  /* 0x0000001fff007819 */ /* 0x000fc80000011403 */
[----:B------:R-:W-:-:S13]  /*00e0*/  ISETP.GE.U32.OR.EX P0, PT, R0, UR11, P0, P1 ;  /* 0x0000000b00007c0c */ /* 0x000fda0008706510 */
[----:B------:R-:W-:Y:S05]  /*00f0*/  @P0 EXIT ;  /* 0x000000000000094d */ /* 0x000fea0003800000 */
[----:B------:R-:W0:Y:S01]  /*0100*/  LDC.64 R6, c[0x0][0x380] ;  /* 0x0000e000ff067b82 */ /* 0x000e220000000a00 */
[----:B------:R-:W1:Y:S01]  /*0110*/  LDCU.64 UR4, c[0x0][0x358] ;  /* 0x00006b00ff0477ac */ /* 0x000e620008000a00 */
[----:B------:R-:W-:-:S04]  /*0120*/  IMAD R2, R3, UR8, R2 ;  /* 0x0000000803027c24 */ /* 0x000fc8000f8e0202 */
[----:B0-----:R-:W-:-:S05]  /*0130*/  IMAD.WIDE R6, R2, 0x4, R6 ;  /* 0x0000000402067825 */ /* 0x001fca00078e0206 */
[----:B-1----:R-:W2:Y:S01]  /*0140*/  LDG.E R3, desc[UR4][R6.64] ;  /* 0x0000000406037981 */ /* 0x002ea2000c1e1900 */
[----:B------:R-:W-:Y:S01]  /*0150*/  BSSY.RECONVERGENT B0, `(.L_x_0) ;  /* 0x0000004000007945 */ /* 0x000fe20003800200 */
[----:B------:R-:W-:Y:S01]  /*0160*/  MOV R0, 0x190 ;  /* 0x0000019000007802 */ /* 0x000fe20000000f00 */
[----:B--2---:R0:W1:Y:S06]  /*0170*/  F2F.F64.F32 R4, R3 ;  /* 0x0000000300047310 */ /* 0x00406c0000201800 */
[----:B01----:R-:W-:Y:S05]  /*0180*/  CALL.REL.NOINC `($_Z10GELUKernelPKfPfmm$__internal_accurate_pow) ;  /* 0x0000000800347944 */ /* 0x003fea0003c00000 */
[----:B------:R-:W-:Y:S05]  /*0190*/  BSYNC.RECONVERGENT B0 ;  /* 0x0000000000007941 */ /* 0x000fea0003800200 */
.L_x_0:
[----:B------:R-:W-:Y:S01]  /*01a0*/  DADD R6, R4, 3 ;  /* 0x4008000004067429 */ /* 0x000fe20000000000 */
[----:B------:R-:W-:Y:S01]  /*01b0*/  IMAD.MOV.U32 R8, RZ, RZ, R11 ;  /* 0x000000ffff087224 */ /* 0x000fe200078e000b */
[----:B------:R-:W-:Y:S01]  /*01c0*/  FSETP.NEU.AND P1, PT, R3, RZ, PT ;  /* 0x000000ff0300720b */ /* 0x000fe20003f2d000 */
[----:B------:R-:W-:Y:S01]  /*01d0*/  IMAD.MOV.U32 R9, RZ, RZ, R12 ;  /* 0x000000ffff097224 */ /* 0x000fe200078e000c */
[----:B------:R-:W-:Y:S01]  /*01e0*/  ISETP.GE.AND P0, PT, R5, RZ, PT ;  /* 0x000000ff0500720c */ /* 0x000fe20003f06270 */
[----:B------:R-:W-:Y:S04]  /*01f0*/  BSSY.RECONVERGENT B0, `(.L_x_1) ;  /* 0x0000010000007945 */ /* 0x000fe80003800200 */
[----:B------:R-:W-:Y:S01]  /*0200*/  DADD R8, -RZ, -R8 ;  /* 0x00000000ff087229 */ /* 0x000fe20000000908 */
[----:B------:R-:W-:-:S04]  /*0210*/  LOP3.LUT R6, R7, 0x7ff00000, RZ, 0xc0, !PT ;  /* 0x7ff0000007067812 */ /* 0x000fc800078ec0ff */
[----:B------:R-:W-:-:S05]  /*0220*/  ISETP.NE.AND P2, PT, R6, 0x7ff00000, PT ;  /* 0x7ff000000600780c */ /* 0x000fca0003f45270 */
[----:B------:R-:W-:Y:S01]  /*0230*/  FSEL R6, R8, R11, !P0 ;  /* 0x0000000b08067208 */ /* 0x000fe20004000000 */
[----:B------:R-:W-:Y:S01]  /*0240*/  @!P1 IMAD.MOV.U32 R6, RZ, RZ, RZ ;  /* 0x000000ffff069224 */ /* 0x000fe200078e00ff */
[----:B------:R-:W-:Y:S01]  /*0250*/  FSEL R7, R9, R12, !P0 ;  /* 0x0000000c09077208 */ /* 0x000fe20004000000 */
[----:B------:R-:W-:-:S05]  /*0260*/  @!P1 IMAD.MOV.U32 R7, RZ, RZ, R5 ;  /* 0x000000ffff079224 */ /* 0x000fca00078e0005 */
[----:B------:R-:W-:Y:S05]  /*0270*/  @P2 BRA `(.L_x_2) ;  /* 0x00000000001c2947 */ /* 0x000fea0003800000 */
[----:B------:R-:W-:-:S13]  /*0280*/  FSETP.NAN.AND P1, PT, R3, R3, PT ;  /* 0x000000030300720b */ /* 0x000fda0003f28000 */
[----:B------:R-:W-:Y:S01]  /*0290*/  @P1 DADD R6, R4, 3 ;  /* 0x4008000004061429 */ /* 0x000fe20000000000 */
[----:B------:R-:W-:Y:S10]  /*02a0*/  @P1 BRA `(.L_x_2) ;  /* 0x0000000000101947 */ /* 0x000ff40003800000 */
[----:B------:R-:W-:-:S14]  /*02b0*/  DSETP.NEU.AND P1, PT, |R4|, +INF , PT ;  /* 0x7ff000000400742a */ /* 0x000fdc0003f2d200 */
[----:B------:R-:W-:Y:S02]  /*02c0*/  @!P1 IMAD.MOV.U32 R0, RZ, RZ, -0x100000 ;  /* 0xfff00000ff009424 */ /* 0x000fe400078e00ff */
[----:B------:R-:W-:-:S03]  /*02d0*/  @!P1 IMAD.MOV.U32 R6, RZ, RZ, RZ ;  /* 0x000000ffff069224 */ /* 0x000fc600078e00ff */
[----:B------:R-:W-:-:S07]  /*02e0*/  @!P1 SEL R7, R0, 0x7ff00000, !P0 ;  /* 0x7ff0000000079807 */ /* 0x000fce0004000000 */
.L_x_2:
[----:B------:R-:W-:Y:S05]  /*02f0*/  BSYNC.RECONVERGENT B0 ;  /* 0x0000000000007941 */ /* 0x000fea0003800200 */
.L_x_1:
[----:B------:R-:W-:Y:S01]  /*0300*/  UMOV UR6, 0x6d4801f7 ;  /* 0x6d4801f700067882 */ /* 0x000fe20000000000 */
[----:B------:R-:W-:Y:S01]  /*0310*/  UMOV UR7, 0x3fa6e4e2 ;  /* 0x3fa6e4e200077882 */ /* 0x000fe20000000000 */
[----:B------:R-:W-:Y:S01]  /*0320*/  FSETP.NEU.AND P0, PT, R3, 1, PT ;  /* 0x3f8000000300780b */ /* 0x000fe20003f0d000 */
[----:B------:R-:W-:Y:S01]  /*0330*/  DMUL R6, R6, UR6 ;  /* 0x0000000606067c28 */ /* 0x000fe20008000000 */
[----:B------:R-:W-:Y:S01]  /*0340*/  UMOV UR6, 0x33d43651 ;  /* 0x33d4365100067882 */ /* 0x000fe20000000000 */
[----:B------:R-:W-:Y:S01]  /*0350*/  UMOV UR7, 0x3fe98845 ;  /* 0x3fe9884500077882 */ /* 0x000fe20000000000 */
[----:B------:R-:W-:Y:S07]  /*0360*/  BSSY.RECONVERGENT B0, `(.L_x_3) ;  /* 0x0000067000007945 */ /* 0x000fee0003800200 */
[----:B------:R-:W-:-:S02]  /*0370*/  FSEL R6, R6, 3.86871108216311857353e+27, P0 ;  /* 0x6d4801f706067808 */ /* 0x000fc40000000000 */
[----:B------:R-:W-:-:S06]  /*0380*/  FSEL R7, R7, 1.3038599491119384766, P0 ;  /* 0x3fa6e4e207077808 */ /* 0x000fcc0000000000 */
[----:B------:R-:W-:-:S08]  /*0390*/  DADD R6, R4, R6 ;  /* 0x0000000004067229 */ /* 0x000fd00000000006 */
[----:B------:R-:W-:Y:S01]  /*03a0*/  DMUL R6, R6, UR6 ;  /* 0x0000000606067c28 */ /* 0x000fe20008000000 */
[----:B------:R-:W-:Y:S01]  /*03b0*/  UMOV UR6, 0x24dd2f1a ;  /* 0x24dd2f1a00067882 */ /* 0x000fe20000000000 */
[----:B------:R-:W-:-:S08]  /*03c0*/  UMOV UR7, 0x3fe4f922 ;  /* 0x3fe4f92200077882 */ /* 0x000fd00000000000 */
[----:B------:R-:W-:Y:S01]  /*03d0*/  LOP3.LUT R9, R7, 0x7fffffff, RZ, 0xc0, !PT ;  /* 0x7fffffff07097812 */ /* 0x000fe200078ec0ff */
[----:B------:R-:W-:-:S06]  /*03e0*/  IMAD.MOV.U32 R8, RZ, RZ, R6 ;  /* 0x000000ffff087224 */ /* 0x000fcc00078e0006 */
[----:B------:R-:W-:-:S14]  /*03f0*/  DSETP.GE.AND P0, PT, R8, UR6, PT ;  /* 0x0000000608007e2a */ /* 0x000fdc000bf06000 */
[----:B------:R-:W-:Y:S05]  /*0400*/  @!P0 BRA `(.L_x_4) ;  /* 0x0000000000e48947 */ /* 0x000fea0003800000 */
[----:B------:R-:W-:Y:S01]  /*0410*/  DADD R12, R8, R8 ;  /* 0x00000000080c7229 */ /* 0x000fe20000000008 */
[----:B------:R-:W-:Y:S01]  /*0420*/  UMOV UR6, 0xfefa39ef ;  /* 0xfefa39ef00067882 */ /* 0x000fe20000000000 */
[----:B------:R-:W-:Y:S01]  /*0430*/  UMOV UR7, 0x3fe62e42 ;  /* 0x3fe62e4200077882 */ /* 0x000fe20000000000 */
[----:B------:R-:W-:Y:S01]  /*0440*/  MOV R14, 0xf89b6999 ;  /* 0xf89b6999000e7802 */ /* 0x000fe20000000f00 */
[----:B------:R-:W-:Y:S01]  /*0450*/  IMAD.MOV.U32 R15, RZ, RZ, 0x3e928a27 ;  /* 0x3e928a27ff0f7424 */ /* 0x000fe200078e00ff */
[----:B------:R-:W-:Y:S01]  /*0460*/  ISETP.GT.U32.AND P0, PT, R9, 0x40330fc1, PT ;  /* 0x40330fc10900780c */ /* 0x000fe20003f04070 */
[----:B------:R-:W0:Y:S02]  /*0470*/  F2F.F32.F64 R0, R12 ;  /* 0x0000000c00007310 */ /* 0x000e240000301000 */
[----:B0-----:R-:W-:-:S06]  /*0480*/  FMUL R0, R0, 1.4426950216293334961 ;  /* 0x3fb8aa3b00007820 */ /* 0x001fcc0000400000 */
[----:B------:R-:W0:Y:S08]  /*0490*/  FRND R0, R0 ;  /* 0x0000000000007307 */ /* 0x000e300000201000 */
[----:B0-----:R0:W1:Y:S08]  /*04a0*/  F2F.F64.F32 R10, R0 ;  /* 0x00000000000a7310 */ /* 0x0010700000201800 */
[----:B0-----:R-:W0:Y:S01]  /*04b0*/  MUFU.EX2 R0, R0 ;  /* 0x0000000000007308 */ /* 0x001e220000000800 */
[----:B-1----:R-:W-:Y:S01]  /*04c0*/  DFMA R10, R10, -UR6, R12 ;  /* 0x800000060a0a7c2b */ /* 0x002fe2000800000c */
[----:B------:R-:W-:Y:S01]  /*04d0*/  UMOV UR6, 0xa4741b81 ;  /* 0xa4741b8100067882 */ /* 0x000fe20000000000 */
[----:B------:R-:W-:-:S06]  /*04e0*/  UMOV UR7, 0x3e5ae904 ;  /* 0x3e5ae90400077882 */ /* 0x000fcc0000000000 */
[C---:B------:R-:W-:Y:S01]  /*04f0*/  DFMA R14, R10.reuse, UR6, R14 ;  /* 0x000000060a0e7c2b */ /* 0x040fe2000800000e */
[----:B------:R-:W-:Y:S01]  /*0500*/  UMOV UR6, 0x15ff7e07 ;  /* 0x15ff7e0700067882 */ /* 0x000fe20000000000 */
[----:B------:R-:W-:Y:S01]  /*0510*/  UMOV UR7, 0x3ec71de7 ;  /* 0x3ec71de700077882 */ /* 0x000fe20000000000 */
[----:B0-----:R-:W0:Y:S05]  /*0520*/  F2F.F64.F32 R12, R0 ;  /* 0x00000000000c7310 */ /* 0x001e2a0000201800 */
[----:B------:R-:W-:Y:S01]  /*0530*/  DFMA R14, R10, R14, UR6 ;  /* 0x000000060a0e7e2b */ /* 0x000fe2000800000e */
[----:B------:R-:W-:Y:S01]  /*0540*/  UMOV UR6, 0x6b0ac45a ;  /* 0x6b0ac45a00067882 */ /* 0x000fe20000000000 */
[----:B------:R-:W-:-:S06]  /*0550*/  UMOV UR7, 0x3efa019a ;  /* 0x3efa019a00077882 */ /* 0x000fcc0000000000 */
[----:B------:R-:W-:Y:S01]  /*0560*/  DFMA R14, R10, R14, UR6 ;  /* 0x000000060a0e7e2b */ /* 0x000fe2000800000e */
[----:B------:R-:W-:Y:S01]  /*0570*/  UMOV UR6, 0x17eed94f ;  /* 0x17eed94f00067882 */ /* 0x000fe20000000000 */
[----:B------:R-:W-:Y:S01]  /*0580*/  UMOV UR7, 0x3f2a01a0 ;  /* 0x3f2a01a000077882 */ /* 0x000fe20000000000 */
[----:B0-----:R-:W-:-:S05]  /*0590*/  DADD R16, -R12, 1 ;  /* 0x3ff000000c107429 */ /* 0x001fca0000000100 */
[----:B------:R-:W-:Y:S01]  /*05a0*/  DFMA R14, R10, R14, UR6 ;  /* 0x000000060a0e7e2b */ /* 0x000fe2000800000e */
[----:B------:R-:W-:Y:S01]  /*05b0*/  UMOV UR6, 0x17f2a71b ;  /* 0x17f2a71b00067882 */ /* 0x000fe20000000000 */
[----:B------:R-:W-:-:S06]  /*05c0*/  UMOV UR7, 0x3f56c16c ;  /* 0x3f56c16c00077882 */ /* 0x000fcc0000000000 */
        /* <DEDUP_REMOVED lines=12> */
[----:B------:R-:W-:-:S08]  /*0690*/  DFMA R14, R10, R14, UR6 ;  /* 0x000000060a0e7e2b */ /* 0x000fd0000800000e */
[----:B------:R-:W-:-:S08]  /*06a0*/  DMUL R14, R10, R14 ;  /* 0x0000000e0a0e7228 */ /* 0x000fd00000000000 */
[----:B------:R-:W-:Y:S01]  /*06b0*/  DFMA R14, R10, R14, R10 ;  /* 0x0000000e0a0e722b */ /* 0x000fe2000000000a */
[----:B------:R-:W-:-:S07]  /*06c0*/  IMAD.MOV.U32 R10, RZ, RZ, RZ ;  /* 0x000000ffff0a7224 */ /* 0x000fce00078e00ff */
[----:B------:R-:W-:-:S08]  /*06d0*/  DFMA R14, -R14, R12, R16 ;  /* 0x0000000c0e0e722b */ /* 0x000fd00000000110 */
[----:B------:R-:W-:-:S06]  /*06e0*/  DADD R14, -R14, 2 ;  /* 0x400000000e0e7429 */ /* 0x000fcc0000000100 */
[----:B------:R-:W0:Y:S02]  /*06f0*/  MUFU.RCP64H R11, R15 ;  /* 0x0000000f000b7308 */ /* 0x000e240000001800 */
[----:B0-----:R-:W-:-:S08]  /*0700*/  DFMA R12, -R14, R10, 1 ;  /* 0x3ff000000e0c742b */ /* 0x001fd0000000010a */
[----:B------:R-:W-:-:S08]  /*0710*/  DFMA R12, R12, R12, R12 ;  /* 0x0000000c0c0c722b */ /* 0x000fd0000000000c */
[----:B------:R-:W-:Y:S01]  /*0720*/  DFMA R12, R10, R12, R10 ;  /* 0x0000000c0a0c722b */ /* 0x000fe2000000000a */
[----:B------:R-:W-:Y:S02]  /*0730*/  IMAD.MOV.U32 R10, RZ, RZ, 0x0 ;  /* 0x00000000ff0a7424 */ /* 0x000fe400078e00ff */
[----:B------:R-:W-:-:S06]  /*0740*/  IMAD.MOV.U32 R11, RZ, RZ, 0x40000000 ;  /* 0x40000000ff0b7424 */ /* 0x000fcc00078e00ff */
[----:B------:R-:W-:-:S10]  /*0750*/  DFMA R12, R12, -R10, 1 ;  /* 0x3ff000000c0c742b */ /* 0x000fd4000000080a */
[----:B------:R-:W-:Y:S02]  /*0760*/  FSEL R3, R13, 1.875, !P0 ;  /* 0x3ff000000d037808 */ /* 0x000fe40004000000 */
[----:B------:R-:W-:Y:S02]  /*0770*/  FSEL R6, R12, RZ, !P0 ;  /* 0x000000ff0c067208 */ /* 0x000fe40004000000 */
[----:B------:R-:W-:Y:S01]  /*0780*/  LOP3.LUT R7, R3, 0x80000000, R7, 0xb8, !PT ;  /* 0x8000000003077812 */ /* 0x000fe200078eb807 */
[----:B------:R-:W-:Y:S06]  /*0790*/  BRA `(.L_x_5) ;  /* 0x00000000008c7947 */ /* 0x000fec0003800000 */
.L_x_4:
[----:B------:R-:W-:Y:S01]  /*07a0*/  DMUL R8, R6, R6 ;  /* 0x0000000606087228 */ /* 0x000fe20000000000 */
[----:B------:R-:W-:Y:S01]  /*07b0*/  IMAD.MOV.U32 R10, RZ, RZ, 0x420afc3d ;  /* 0x420afc3dff0a7424 */ /* 0x000fe200078e00ff */
[----:B------:R-:W-:Y:S01]  /*07c0*/  UMOV UR6, 0xe2f5e964 ;  /* 0xe2f5e96400067882 */ /* 0x000fe20000000000 */
[----:B------:R-:W-:Y:S01]  /*07d0*/  IMAD.MOV.U32 R11, RZ, RZ, 0x3f14359f ;  /* 0x3f14359fff0b7424 */ /* 0x000fe200078e00ff */
[----:B------:R-:W-:-:S05]  /*07e0*/  UMOV UR7, 0x3ef0bc46 ;  /* 0x3ef0bc4600077882 */ /* 0x000fca0000000000 */
[----:B------:R-:W-:Y:S01]  /*07f0*/  DFMA R10, R8, -UR6, R10 ;  /* 0x80000006080a7c2b */ /* 0x000fe2000800000a */
[----:B------:R-:W-:Y:S01]  /*0800*/  UMOV UR6, 0x728c5d84 ;  /* 0x728c5d8400067882 */ /* 0x000fe20000000000 */
[----:B------:R-:W-:-:S06]  /*0810*/  UMOV UR7, 0x3f2df9f0 ;  /* 0x3f2df9f000077882 */ /* 0x000fcc0000000000 */
[----:B------:R-:W-:Y:S01]  /*0820*/  DFMA R10, R8, R10, -UR6 ;  /* 0x80000006080a7e2b */ /* 0x000fe2000800000a */
[----:B------:R-:W-:Y:S01]  /*0830*/  UMOV UR6, 0xcec4f033 ;  /* 0xcec4f03300067882 */ /* 0x000fe20000000000 */
[----:B------:R-:W-:-:S06]  /*0840*/  UMOV UR7, 0x3f4337d1 ;  /* 0x3f4337d100077882 */ /* 0x000fcc0000000000 */
[----:B------:R-:W-:Y:S01]  /*0850*/  DFMA R10, R8, R10, UR6 ;  /* 0x00000006080a7e2b */ /* 0x000fe2000800000a */
        /* <DEDUP_REMOVED lines=20> */
[----:B------:R-:W-:-:S08]  /*09a0*/  DFMA R10, R8, R10, -UR6 ;  /* 0x80000006080a7e2b */ /* 0x000fd0000800000a */
[----:B------:R-:W-:-:S08]  /*09b0*/  DFMA R10, R8, R10, RZ ;  /* 0x0000000a080a722b */ /* 0x000fd000000000ff */
[----:B------:R-:W-:-:S11]  /*09c0*/  DFMA R6, R6, R10, R6 ;  /* 0x0000000a0606722b */ /* 0x000fd60000000006 */
.L_x_5:
[----:B------:R-:W-:Y:S05]  /*09d0*/  BSYNC.RECONVERGENT B0 ;  /* 0x0000000000007941 */ /* 0x000fea0003800200 */
.L_x_3:
[----:B------:R-:W-:Y:S01]  /*09e0*/  DADD R6, R6, 1 ;  /* 0x3ff0000006067429 */ /* 0x000fe20000000000 */
[----:B------:R-:W0:Y:S01]  /*09f0*/  LDC.64 R8, c[0x0][0x388] ;  /* 0x0000e200ff087b82 */ /* 0x000e220000000a00 */
[----:B------:R-:W-:-:S08]  /*0a00*/  DMUL R4, R4, 0.5 ;  /* 0x3fe0000004047828 */ /* 0x000fd00000000000 */
[----:B------:R-:W-:-:S10]  /*0a10*/  DMUL R4, R6, R4 ;  /* 0x0000000406047228 */ /* 0x000fd40000000000 */
[----:B------:R-:W1:Y:S01]  /*0a20*/  F2F.F32.F64 R5, R4 ;  /* 0x0000000400057310 */ /* 0x000e620000301000 */
[----:B0-----:R-:W-:-:S05]  /*0a30*/  IMAD.WIDE R2, R2, 0x4, R8 ;  /* 0x0000000402027825 */ /* 0x001fca00078e0208 */
[----:B-1----:R-:W-:Y:S01]  /*0a40*/  STG.E desc[UR4][R2.64], R5 ;  /* 0x0000000502007986 */ /* 0x002fe2000c101904 */
[----:B------:R-:W-:Y:S05]  /*0a50*/  EXIT ;  /* 0x000000000000794d */ /* 0x000fea0003800000 */
        .type           $_Z10GELUKernelPKfPfmm$__internal_accurate_pow,@function
        .size           $_Z10GELUKernelPKfPfmm$__internal_accurate_pow,(.L_x_8 - $_Z10GELUKernelPKfPfmm$__internal_accurate_pow)
$_Z10GELUKernelPKfPfmm$__internal_accurate_pow:
[----:B------:R-:W-:Y:S01]  /*0a60*/  DADD R6, -RZ, |R4| ;  /* 0x00000000ff067229 */ /* 0x000fe20000000504 */
[----:B------:R-:W-:Y:S01]  /*0a70*/  IMAD.MOV.U32 R20, RZ, RZ, RZ ;  /* 0x000000ffff147224 */ /* 0x000fe200078e00ff */
[----:B------:R-:W-:Y:S01]  /*0a80*/  MOV R18, 0x41ad3b5a ;  /* 0x41ad3b5a00127802 */ /* 0x000fe20000000f00 */
[----:B------:R-:W-:Y:S01]  /*0a90*/  IMAD.MOV.U32 R19, RZ, RZ, 0x3ed0f5d2 ;  /* 0x3ed0f5d2ff137424 */ /* 0x000fe200078e00ff */
[----:B------:R-:W-:Y:S01]  /*0aa0*/  UMOV UR6, 0x7d2cafe2 ;  /* 0x7d2cafe200067882 */ /* 0x000fe20000000000 */
[----:B------:R-:W-:Y:S01]  /*0ab0*/  UMOV UR7, 0x3eb0f5ff ;  /* 0x3eb0f5ff00077882 */ /* 0x000fe20000000000 */
[----:B------:R-:W-:Y:S01]  /*0ac0*/  UMOV UR8, 0x3b39803f ;  /* 0x3b39803f00087882 */ /* 0x000fe20000000000 */
[----:B------:R-:W-:-:S03]  /*0ad0*/  UMOV UR9, 0x3c7abc9e ;  /* 0x3c7abc9e00097882 */ /* 0x000fc60000000000 */
[----:B------:R-:W-:Y:S02]  /*0ae0*/  ISETP.GT.U32.AND P0, PT, R7, 0xfffff, PT ;  /* 0x000fffff0700780c */ /* 0x000fe40003f04070 */
[----:B------:R-:W-:-:S11]  /*0af0*/  MOV R10, R7 ;  /* 0x00000007000a7202 */ /* 0x000fd60000000f00 */
[----:B------:R-:W-:-:S10]  /*0b00*/  @!P0 DMUL R8, R6, 1.80143985094819840000e+16 ;  /* 0x4350000006088828 */ /* 0x000fd40000000000 */
[----:B------:R-:W-:Y:S02]  /*0b10*/  @!P0 IMAD.MOV.U32 R10, RZ, RZ, R9 ;  /* 0x000000ffff0a8224 */ /* 0x000fe400078e0009 */
[----:B------:R-:W-:-:S03]  /*0b20*/  @!P0 IMAD.MOV.U32 R6, RZ, RZ, R8 ;  /* 0x000000ffff068224 */ /* 0x000fc600078e0008 */
[----:B------:R-:W-:Y:S01]  /*0b30*/  LOP3.LUT R10, R10, 0x800fffff, RZ, 0xc0, !PT ;  /* 0x800fffff0a0a7812 */ /* 0x000fe200078ec0ff */
[----:B------:R-:W-:Y:S01]  /*0b40*/  IMAD.MOV.U32 R14, RZ, RZ, R6 ;  /* 0x000000ffff0e7224 */ /* 0x000fe200078e0006 */
[----:B------:R-:W-:Y:S02]  /*0b50*/  SHF.R.U32.HI R6, RZ, 0x14, R7 ;  /* 0x00000014ff067819 */ /* 0x000fe40000011607 */
[----:B------:R-:W-:Y:S02]  /*0b60*/  LOP3.LUT R15, R10, 0x3ff00000, RZ, 0xfc, !PT ;  /* 0x3ff000000a0f7812 */ /* 0x000fe400078efcff */
[----:B------:R-:W-:Y:S02]  /*0b70*/  @!P0 LEA.HI R6, R9, 0xffffffca, RZ, 0xc ;  /* 0xffffffca09068811 */ /* 0x000fe400078f60ff */
[----:B------:R-:W-:-:S03]  /*0b80*/  ISETP.GE.U32.AND P1, PT, R15, 0x3ff6a09f, PT ;  /* 0x3ff6a09f0f00780c */ /* 0x000fc60003f26070 */
[----:B------:R-:W-:-:S10]  /*0b90*/  VIADD R7, R6, 0xfffffc01 ;  /* 0xfffffc0106077836 */ /* 0x000fd40000000000 */
[----:B------:R-:W-:Y:S02]  /*0ba0*/  @P1 VIADD R11, R15, 0xfff00000 ;  /* 0xfff000000f0b1836 */ /* 0x000fe40000000000 */
[----:B------:R-:W-:Y:S02]  /*0bb0*/  @P1 VIADD R7, R6, 0xfffffc02 ;  /* 0xfffffc0206071836 */ /* 0x000fe40000000000 */
[----:B------:R-:W-:-:S03]  /*0bc0*/  @P1 IMAD.MOV.U32 R15, RZ, RZ, R11 ;  /* 0x000000ffff0f1224 */ /* 0x000fc600078e000b */
[----:B------:R-:W-:Y:S01]  /*0bd0*/  LOP3.LUT R6, R7, 0x80000000, RZ, 0x3c, !PT ;  /* 0x8000000007067812 */ /* 0x000fe200078e3cff */
[----:B------:R-:W-:Y:S02]  /*0be0*/  IMAD.MOV.U32 R7, RZ, RZ, 0x43300000 ;  /* 0x43300000ff077424 */ /* 0x000fe400078e00ff */
[C---:B------:R-:W-:Y:S02]  /*0bf0*/  DADD R12, R14.reuse, 1 ;  /* 0x3ff000000e0c7429 */ /* 0x040fe40000000000 */
[----:B------:R-:W-:-:S04]  /*0c00*/  DADD R14, R14, -1 ;  /* 0xbff000000e0e7429 */ /* 0x000fc80000000000 */
[----:B------:R-:W0:Y:S02]  /*0c10*/  MUFU.RCP64H R21, R13 ;  /* 0x0000000d00157308 */ /* 0x000e240000001800 */
[----:B0-----:R-:W-:-:S08]  /*0c20*/  DFMA R10, -R12, R20, 1 ;  /* 0x3ff000000c0a742b */ /* 0x001fd00000000114 */
[----:B------:R-:W-:-:S08]  /*0c30*/  DFMA R10, R10, R10, R10 ;  /* 0x0000000a0a0a722b */ /* 0x000fd0000000000a */
[----:B------:R-:W-:-:S08]  /*0c40*/  DFMA R20, R20, R10, R20 ;  /* 0x0000000a1414722b */ /* 0x000fd00000000014 */
[----:B------:R-:W-:-:S08]  /*0c50*/  DMUL R10, R14, R20 ;  /* 0x000000140e0a7228 */ /* 0x000fd00000000000 */
[----:B------:R-:W-:-:S08]  /*0c60*/  DFMA R10, R14, R20, R10 ;  /* 0x000000140e0a722b */ /* 0x000fd0000000000a */
[-C--:B------:R-:W-:Y:S02]  /*0c70*/  DMUL R16, R10, R10.reuse ;  /* 0x0000000a0a107228 */ /* 0x080fe40000000000 */
[----:B------:R-:W-:Y:S02]  /*0c80*/  DADD R22, R14, -R10 ;  /* 0x000000000e167229 */ /* 0x000fe4000000080a */
[----:B------:R-:W-:-:S04]  /*0c90*/  DMUL R26, R10, R10 ;  /* 0x0000000a0a1a7228 */ /* 0x000fc80000000000 */
[----:B------:R-:W-:Y:S01]  /*0ca0*/  DFMA R12, R16, UR6, R18 ;  /* 0x00000006100c7c2b */ /* 0x000fe20008000012 */
[----:B------:R-:W-:Y:S01]  /*0cb0*/  UMOV UR6, 0x75488a3f ;  /* 0x75488a3f00067882 */ /* 0x000fe20000000000 */
[----:B------:R-:W-:Y:S01]  /*0cc0*/  UMOV UR7, 0x3ef3b20a ;  /* 0x3ef3b20a00077882 */ /* 0x000fe20000000000 */
[----:B------:R-:W-:-:S05]  /*0cd0*/  DADD R22, R22, R22 ;  /* 0x0000000016167229 */ /* 0x000fca0000000016 */
[----:B------:R-:W-:Y:S01]  /*0ce0*/  DFMA R12, R16, R12, UR6 ;  /* 0x00000006100c7e2b */ /* 0x000fe2000800000c */
[----:B------:R-:W-:Y:S01]  /*0cf0*/  UMOV UR6, 0xe4faecd5 ;  /* 0xe4faecd500067882 */ /* 0x000fe20000000000 */
[----:B------:R-:W-:Y:S01]  /*0d00*/  UMOV UR7, 0x3f1745cd ;  /* 0x3f1745cd00077882 */ /* 0x000fe20000000000 */
[----:B------:R-:W-:-:S05]  /*0d10*/  DFMA R14, R14, -R10, R22 ;  /* 0x8000000a0e0e722b */ /* 0x000fca0000000016 */
[----:B------:R-:W-:Y:S01]  /*0d20*/  DFMA R12, R16, R12, UR6 ;  /* 0x00000006100c7e2b */ /* 0x000fe2000800000c */
[----:B------:R-:W-:Y:S01]  /*0d30*/  UMOV UR6, 0x258a578b ;  /* 0x258a578b00067882 */ /* 0x000fe20000000000 */
[----:B------:R-:W-:Y:S01]  /*0d40*/  UMOV UR7, 0x3f3c71c7 ;  /* 0x3f3c71c700077882 */ /* 0x000fe20000000000 */
[----:B------:R-:W-:Y:S02]  /*0d50*/  DMUL R14, R20, R14 ;  /* 0x0000000e140e7228 */ /* 0x000fe40000000000 */
[----:B------:R-:W-:-:S03]  /*0d60*/  DFMA R20, R10, R10, -R26 ;  /* 0x0000000a0a14722b */ /* 0x000fc6000000081a */
        /* <DEDUP_REMOVED lines=10> */
[----:B------:R-:W-:Y:S01]  /*0e10*/  DADD R22, -R12, UR6 ;  /* 0x000000060c167e29 */ /* 0x000fe20008000100 */
[----:B------:R-:W-:Y:S01]  /*0e20*/  UMOV UR6, 0xb9e7b0 ;  /* 0x00b9e7b000067882 */ /* 0x000fe20000000000 */
[----:B------:R-:W-:-:S06]  /*0e30*/  UMOV UR7, 0x3c46a4cb ;  /* 0x3c46a4cb00077882 */ /* 0x000fcc0000000000 */
[----:B------:R-:W-:Y:S02]  /*0e40*/  DFMA R18, R16, R18, R22 ;  /* 0x000000121012722b */ /* 0x000fe40000000016 */
[----:B------:R-:W-:Y:S01]  /*0e50*/  DMUL R16, R10, R26 ;  /* 0x0000001a0a107228 */ /* 0x000fe20000000000 */
[----:B------:R-:W-:Y:S02]  /*0e60*/  VIADD R23, R15, 0x100000 ;  /* 0x001000000f177836 */ /* 0x000fe40000000000 */
[----:B------:R-:W-:-:S03]  /*0e70*/  IMAD.MOV.U32 R22, RZ, RZ, R14 ;  /* 0x000000ffff167224 */ /* 0x000fc600078e000e */
[----:B------:R-:W-:Y:S01]  /*0e80*/  DADD R18, R18, -UR6 ;  /* 0x8000000612127e29 */ /* 0x000fe20008000000 */
[----:B------:R-:W-:Y:S01]  /*0e90*/  UMOV UR6, 0x80000000 ;  /* 0x8000000000067882 */ /* 0x000fe20000000000 */
[C---:B------:R-:W-:Y:S01]  /*0ea0*/  DFMA R24, R10.reuse, R26, -R16 ;  /* 0x0000001a0a18722b */ /* 0x040fe20000000810 */
[----:B------:R-:W-:Y:S01]  /*0eb0*/  UMOV UR7, 0x43300000 ;  /* 0x4330000000077882 */ /* 0x000fe20000000000 */
[----:B------:R-:W-:-:S04]  /*0ec0*/  DFMA R20, R10, R22, R20 ;  /* 0x000000160a14722b */ /* 0x000fc80000000014 */
[----:B------:R-:W-:Y:S02]  /*0ed0*/  DADD R22, R12, R18 ;  /* 0x000000000c167229 */ /* 0x000fe40000000012 */
[----:B------:R-:W-:-:S06]  /*0ee0*/  DFMA R24, R14, R26, R24 ;  /* 0x0000001a0e18722b */ /* 0x000fcc0000000018 */
[----:B------:R-:W-:Y:S02]  /*0ef0*/  DMUL R26, R22, R16 ;  /* 0x00000010161a7228 */ /* 0x000fe40000000000 */
[----:B------:R-:W-:Y:S02]  /*0f00*/  DFMA R20, R10, R20, R24 ;  /* 0x000000140a14722b */ /* 0x000fe40000000018 */
[----:B------:R-:W-:-:S04]  /*0f10*/  DADD R24, R12, -R22 ;  /* 0x000000000c187229 */ /* 0x000fc80000000816 */
[----:B------:R-:W-:-:S04]  /*0f20*/  DFMA R12, R22, R16, -R26 ;  /* 0x00000010160c722b */ /* 0x000fc8000000081a */
[----:B------:R-:W-:-:S04]  /*0f30*/  DADD R24, R18, R24 ;  /* 0x0000000012187229 */ /* 0x000fc80000000018 */
[----:B------:R-:W-:-:S08]  /*0f40*/  DFMA R12, R22, R20, R12 ;  /* 0x00000014160c722b */ /* 0x000fd0000000000c */
[----:B------:R-:W-:-:S08]  /*0f50*/  DFMA R24, R24, R16, R12 ;  /* 0x000000101818722b */ /* 0x000fd0000000000c */
[----:B------:R-:W-:-:S08]  /*0f60*/  DADD R16, R26, R24 ;  /* 0x000000001a107229 */ /* 0x000fd00000000018 */
[--C-:B------:R-:W-:Y:S02]  /*0f70*/  DADD R12, R10, R16.reuse ;  /* 0x000000000a0c7229 */ /* 0x100fe40000000010 */
[----:B------:R-:W-:-:S06]  /*0f80*/  DADD R26, R26, -R16 ;  /* 0x000000001a1a7229 */ /* 0x000fcc0000000810 */
[----:B------:R-:W-:Y:S02]  /*0f90*/  DADD R10, R10, -R12 ;  /* 0x000000000a0a7229 */ /* 0x000fe4000000080c */
[----:B------:R-:W-:-:S06]  /*0fa0*/  DADD R26, R24, R26 ;  /* 0x00000000181a7229 */ /* 0x000fcc000000001a */
[----:B------:R-:W-:-:S08]  /*0fb0*/  DADD R10, R16, R10 ;  /* 0x00000000100a7229 */ /* 0x000fd0000000000a */
[----:B------:R-:W-:-:S08]  /*0fc0*/  DADD R10, R26, R10 ;  /* 0x000000001a0a7229 */ /* 0x000fd0000000000a */
[----:B------:R-:W-:Y:S02]  /*0fd0*/  DADD R10, R14, R10 ;  /* 0x000000000e0a7229 */ /* 0x000fe4000000000a */
[----:B------:R-:W-:Y:S01]  /*0fe0*/  DADD R14, R6, -UR6 ;  /* 0x80000006060e7e29 */ /* 0x000fe20008000000 */
[----:B------:R-:W-:Y:S01]  /*0ff0*/  UMOV UR6, 0xfefa39ef ;  /* 0xfefa39ef00067882 */ /* 0x000fe20000000000 */
[----:B------:R-:W-:-:S04]  /*1000*/  UMOV UR7, 0x3fe62e42 ;  /* 0x3fe62e4200077882 */ /* 0x000fc80000000000 */
[----:B------:R-:W-:-:S08]  /*1010*/  DADD R8, R12, R10 ;  /* 0x000000000c087229 */ /* 0x000fd0000000000a */
[--C-:B------:R-:W-:Y:S02]  /*1020*/  DFMA R6, R14, UR6, R8.reuse ;  /* 0x000000060e067c2b */ /* 0x100fe40008000008 */
[----:B------:R-:W-:-:S06]  /*1030*/  DADD R12, R12, -R8 ;  /* 0x000000000c0c7229 */ /* 0x000fcc0000000808 */
[----:B------:R-:W-:Y:S02]  /*1040*/  DFMA R16, R14, -UR6, R6 ;  /* 0x800000060e107c2b */ /* 0x000fe40008000006 */
[----:B------:R-:W-:-:S06]  /*1050*/  DADD R12, R10, R12 ;  /* 0x000000000a0c7229 */ /* 0x000fcc000000000c */
[----:B------:R-:W-:-:S08]  /*1060*/  DADD R16, -R8, R16 ;  /* 0x0000000008107229 */ /* 0x000fd00000000110 */
[----:B------:R-:W-:-:S08]  /*1070*/  DADD R12, R12, -R16 ;  /* 0x000000000c0c7229 */ /* 0x000fd00000000810 */
[----:B------:R-:W-:-:S08]  /*1080*/  DFMA R12, R14, UR8, R12 ;  /* 0x000000080e0c7c2b */ /* 0x000fd0000800000c */
[----:B------:R-:W-:-:S08]  /*1090*/  DADD R8, R6, R12 ;  /* 0x0000000006087229 */ /* 0x000fd0000000000c */
[----:B------:R-:W-:Y:S02]  /*10a0*/  DADD R10, R6, -R8 ;  /* 0x00000000060a7229 */ /* 0x000fe40000000808 */
[----:B------:R-:W-:-:S06]  /*10b0*/  DMUL R6, R8, 3 ;  /* 0x4008000008067828 */ /* 0x000fcc0000000000 */
[----:B------:R-:W-:Y:S02]  /*10c0*/  DADD R12, R12, R10 ;  /* 0x000000000c0c7229 */ /* 0x000fe4000000000a */
[----:B------:R-:W-:Y:S01]  /*10d0*/  DFMA R8, R8, 3, -R6 ;  /* 0x400800000808782b */ /* 0x000fe20000000806 */
[----:B------:R-:W-:Y:S01]  /*10e0*/  MOV R10, 0x652b82fe ;  /* 0x652b82fe000a7802 */ /* 0x000fe20000000f00 */
[----:B------:R-:W-:-:S06]  /*10f0*/  IMAD.MOV.U32 R11, RZ, RZ, 0x3ff71547 ;  /* 0x3ff71547ff0b7424 */ /* 0x000fcc00078e00ff */
[----:B------:R-:W-:-:S08]  /*1100*/  DFMA R12, R12, 3, R8 ;  /* 0x400800000c0c782b */ /* 0x000fd00000000008 */
[----:B------:R-:W-:-:S08]  /*1110*/  DADD R8, R6, R12 ;  /* 0x0000000006087229 */ /* 0x000fd0000000000c */
[----:B------:R-:W-:Y:S02]  /*1120*/  DFMA R10, R8, R10, 6.75539944105574400000e+15 ;  /* 0x43380000080a742b */ /* 0x000fe4000000000a */
[----:B------:R-:W-:Y:S01]  /*1130*/  FSETP.GEU.AND P0, PT, |R9|, 4.1917929649353027344, PT ;  /* 0x4086232b0900780b */ /* 0x000fe20003f0e200 */
[----:B------:R-:W-:-:S05]  /*1140*/  DADD R6, R6, -R8 ;  /* 0x0000000006067229 */ /* 0x000fca0000000808 */
[----:B------:R-:W-:-:S03]  /*1150*/  DADD R14, R10, -6.75539944105574400000e+15 ;  /* 0xc33800000a0e7429 */ /* 0x000fc60000000000 */
[----:B------:R-:W-:-:S05]  /*1160*/  DADD R12, R12, R6 ;  /* 0x000000000c0c7229 */ /* 0x000fca0000000006 */
[----:B------:R-:W-:Y:S01]  /*1170*/  DFMA R16, R14, -UR6, R8 ;  /* 0x800000060e107c2b */ /* 0x000fe20008000008 */
[----:B------:R-:W-:Y:S01]  /*1180*/  UMOV UR6, 0x3b39803f ;  /* 0x3b39803f00067882 */ /* 0x000fe20000000000 */
[----:B------:R-:W-:-:S06]  /*1190*/  UMOV UR7, 0x3c7abc9e ;  /* 0x3c7abc9e00077882 */ /* 0x000fcc0000000000 */
[----:B------:R-:W-:Y:S01]  /*11a0*/  DFMA R14, R14, -UR6, R16 ;  /* 0x800000060e0e7c2b */ /* 0x000fe20008000010 */
[----:B------:R-:W-:Y:S01]  /*11b0*/  UMOV UR6, 0x69ce2bdf ;  /* 0x69ce2bdf00067882 */ /* 0x000fe20000000000 */
[----:B------:R-:W-:Y:S01]  /*11c0*/  IMAD.MOV.U32 R16, RZ, RZ, -0x35dec16 ;  /* 0xfca213eaff107424 */ /* 0x000fe200078e00ff */
[----:B------:R-:W-:Y:S01]  /*11d0*/  UMOV UR7, 0x3e5ade15 ;  /* 0x3e5ade1500077882 */ /* 0x000fe20000000000 */
[----:B------:R-:W-:-:S06]  /*11e0*/  IMAD.MOV.U32 R17, RZ, RZ, 0x3e928af3 ;  /* 0x3e928af3ff117424 */ /* 0x000fcc00078e00ff */
[----:B------:R-:W-:Y:S01]  /*11f0*/  DFMA R16, R14, UR6, R16 ;  /* 0x000000060e107c2b */ /* 0x000fe20008000010 */
        /* <DEDUP_REMOVED lines=24> */
[----:B------:R-:W-:-:S08]  /*1380*/  DFMA R16, R14, R16, 1 ;  /* 0x3ff000000e10742b */ /* 0x000fd00000000010 */
[----:B------:R-:W-:-:S10]  /*1390*/  DFMA R14, R14, R16, 1 ;  /* 0x3ff000000e0e742b */ /* 0x000fd40000000010 */
[----:B------:R-:W-:Y:S02]  /*13a0*/  IMAD R7, R10, 0x100000, R15 ;  /* 0x001000000a077824 */ /* 0x000fe400078e020f */
[----:B------:R-:W-:Y:S01]  /*13b0*/  IMAD.MOV.U32 R6, RZ, RZ, R14 ;  /* 0x000000ffff067224 */ /* 0x000fe200078e000e */
[----:B------:R-:W-:Y:S06]  /*13c0*/  @!P0 BRA `(.L_x_6) ;  /* 0x0000000000308947 */ /* 0x000fec0003800000 */
[----:B------:R-:W-:Y:S01]  /*13d0*/  FSETP.GEU.AND P1, PT, |R9|, 4.2275390625, PT ;  /* 0x408748000900780b */ /* 0x000fe20003f2e200 */
[C---:B------:R-:W-:Y:S02]  /*13e0*/  DADD R16, R8.reuse, +INF ;  /* 0x7ff0000008107429 */ /* 0x040fe40000000000 */
[----:B------:R-:W-:-:S08]  /*13f0*/  DSETP.GEU.AND P0, PT, R8, RZ, PT ;  /* 0x000000ff0800722a */ /* 0x000fd00003f0e000 */
[----:B------:R-:W-:Y:S02]  /*1400*/  FSEL R7, R17, RZ, P0 ;  /* 0x000000ff11077208 */ /* 0x000fe40000000000 */
[----:B------:R-:W-:-:S04]  /*1410*/  @!P1 LEA.HI R6, R10, R10, RZ, 0x1 ;  /* 0x0000000a0a069211 */ /* 0x000fc800078f08ff */
[----:B------:R-:W-:Y:S02]  /*1420*/  @!P1 SHF.R.S32.HI R9, RZ, 0x1, R6 ;  /* 0x00000001ff099819 */ /* 0x000fe40000011406 */
[----:B------:R-:W-:Y:S02]  /*1430*/  FSEL R6, R16, RZ, P0 ;  /* 0x000000ff10067208 */ /* 0x000fe40000000000 */
[----:B------:R-:W-:Y:S01]  /*1440*/  @!P1 IADD3 R8, PT, PT, R10, -R9, RZ ;  /* 0x800000090a089210 */ /* 0x000fe20007ffe0ff */
[----:B------:R-:W-:-:S03]  /*1450*/  @!P1 IMAD R15, R9, 0x100000, R15 ;  /* 0x00100000090f9824 */ /* 0x000fc600078e020f */
[----:B------:R-:W-:Y:S01]  /*1460*/  @!P1 LEA R9, R8, 0x3ff00000, 0x14 ;  /* 0x3ff0000008099811 */ /* 0x000fe200078ea0ff */
[----:B------:R-:W-:-:S06]  /*1470*/  @!P1 IMAD.MOV.U32 R8, RZ, RZ, RZ ;  /* 0x000000ffff089224 */ /* 0x000fcc00078e00ff */
[----:B------:R-:W-:-:S11]  /*1480*/  @!P1 DMUL R6, R14, R8 ;  /* 0x000000080e069228 */ /* 0x000fd60000000000 */
.L_x_6:
[----:B------:R-:W-:Y:S02]  /*1490*/  DFMA R12, R12, R6, R6 ;  /* 0x000000060c0c722b */ /* 0x000fe40000000006 */
[----:B------:R-:W-:-:S08]  /*14a0*/  DSETP.NEU.AND P0, PT, |R6|, +INF , PT ;  /* 0x7ff000000600742a */ /* 0x000fd00003f0d200 */
[----:B------:R-:W-:Y:S01]  /*14b0*/  FSEL R11, R6, R12, !P0 ;  /* 0x0000000c060b7208 */ /* 0x000fe20004000000 */
[----:B------:R-:W-:Y:S01]  /*14c0*/  IMAD.MOV.U32 R6, RZ, RZ, R0 ;  /* 0x000000ffff067224 */ /* 0x000fe200078e0000 */
[----:B------:R-:W-:Y:S01]  /*14d0*/  FSEL R12, R7, R13, !P0 ;  /* 0x0000000d070c7208 */ /* 0x000fe20004000000 */
[----:B------:R-:W-:-:S04]  /*14e0*/  IMAD.MOV.U32 R7, RZ, RZ, 0x0 ;  /* 0x00000000ff077424 */ /* 0x000fc800078e00ff */
[----:B------:R-:W-:Y:S05]  /*14f0*/  RET.REL.NODEC R6 `(_Z10GELUKernelPKfPfmm) ;  /* 0xffffffe806c07950 */ /* 0x000fea0003c3ffff */
.L_x_7:
[----:B------:R-:W-:-:S00]  /*1500*/  BRA `(.L_x_7) ;  /* 0xfffffffc00fc7947 */ /* 0x000fc0000383ffff */
[----:B------:R-:W-:-:S00]  /*1510*/  NOP ;  /* 0x0000000000007918 */ /* 0x000fc00000000000 */
        /* <DEDUP_REMOVED lines=14> */
.L_x_8:


//--------------------- .nv.shared.reserved.0     --------------------------
	.section	.nv.shared.reserved.0,"aw",@nobits
	.weak		__nv_reservedSMEM_offset_0_alias
	.size		__nv_reservedSMEM_offset_0_alias, 0, 64
	.other		__nv_reservedSMEM_offset_0_alias,@"STO_CUDA_RESERVED_SHARED STV_DEFAULT"
__nv_reservedSMEM_offset_0_alias:
	.zero		0
	.zero		64


//--------------------- .nv.constant0._Z10GELUKernelPKfPfmm --------------------------
	.section	.nv.constant0._Z10GELUKernelPKfPfmm,"a",@progbits
	.sectionflags	@""
	.align	4
.nv.constant0._Z10GELUKernelPKfPfmm:
	.zero		928


//--------------------- SYMBOLS --------------------------

	.type		.nv.reservedSmem.offset0,@object
	.size		.nv.reservedSmem.offset0,0x4
